//
// Generated by NVIDIA NVVM Compiler
//
// Compiler Build ID: CL-36424714
// Cuda compilation tools, release 13.0, V13.0.88
// Based on NVVM 20.0.0
//

.version 9.0
.target sm_100
.address_size 64

	// .globl	_Z17rotate_matrix_devPii

.visible .entry _Z17rotate_matrix_devPii(
	.param .u64 .ptr .align 1 _Z17rotate_matrix_devPii_param_0,
	.param .u32 _Z17rotate_matrix_devPii_param_1
)
{
	.reg .pred 	%p<2>;
	.reg .b32 	%r<29>;
	.reg .b64 	%rd<11>;

	ld.param.u64 	%rd1, [_Z17rotate_matrix_devPii_param_0];
	ld.param.u32 	%r3, [_Z17rotate_matrix_devPii_param_1];
	mov.u32 	%r4, %ctaid.x;
	mov.u32 	%r5, %ntid.x;
	mov.u32 	%r6, %tid.x;
	mad.lo.s32 	%r1, %r4, %r5, %r6;
	mov.u32 	%r7, %ctaid.y;
	mov.u32 	%r8, %ntid.y;
	mov.u32 	%r9, %tid.y;
	mad.lo.s32 	%r10, %r7, %r8, %r9;
	add.s32 	%r11, %r3, 1;
	shr.u32 	%r12, %r11, 31;
	add.s32 	%r13, %r11, %r12;
	shr.s32 	%r14, %r13, 1;
	max.s32 	%r16, %r1, %r10;
	setp.ge.s32 	%p1, %r16, %r14;
	@%p1 bra 	$L__BB0_2;
	cvta.to.global.u64 	%rd2, %rd1;
	mad.lo.s32 	%r17, %r3, %r10, %r1;
	mul.wide.s32 	%rd3, %r17, 4;
	add.s64 	%rd4, %rd2, %rd3;
	ld.global.u32 	%r18, [%rd4];
	not.b32 	%r19, %r1;
	add.s32 	%r20, %r3, %r19;
	mad.lo.s32 	%r21, %r20, %r3, %r10;
	mul.wide.s32 	%rd5, %r21, 4;
	add.s64 	%rd6, %rd2, %rd5;
	ld.global.u32 	%r22, [%rd6];
	st.global.u32 	[%rd4], %r22;
	not.b32 	%r23, %r10;
	add.s32 	%r24, %r3, %r23;
	mad.lo.s32 	%r25, %r24, %r3, %r20;
	mul.wide.s32 	%rd7, %r25, 4;
	add.s64 	%rd8, %rd2, %rd7;
	ld.global.u32 	%r26, [%rd8];
	st.global.u32 	[%rd6], %r26;
	mad.lo.s32 	%r27, %r3, %r1, %r24;
	mul.wide.s32 	%rd9, %r27, 4;
	add.s64 	%rd10, %rd2, %rd9;
	ld.global.u32 	%r28, [%rd10];
	st.global.u32 	[%rd8], %r28;
	st.global.u32 	[%rd10], %r18;
$L__BB0_2:
	ret;

}


// ===== COMPILED SASS (sm_100) =====

	.target	sm_100

	.elftype	@"ET_EXEC"


//--------------------- .note.nv.tkinfo           --------------------------
	.section	.note.nv.tkinfo,"",@"SHT_NOTE"
	.sectionflags	@"SHF_NOTE_NV_TKINFO"
	.tkinfo
        /*0018*/ 	.word	0x00000002
        /*0030*/ 	.string	""
        /*0030*/ 	.string	"ptxas"
        /*0030*/ 	.string	"Cuda compilation tools, release 13.0, V13.0.88"
        /*0030*/ 	.string	"Build cuda_13.0.r13.0/compiler.36424714_0"
        /*0030*/ 	.string	"-arch sm_100 -m 64 "



//--------------------- .note.nv.cuinfo           --------------------------
	.section	.note.nv.cuinfo,"",@"SHT_NOTE"
	.sectionflags	@"SHF_NOTE_NV_CUINFO"
        /*0018*/ 	.short	0x0002
        /*001a*/ 	.short	0x0064
        /*001c*/ 	.short	0x0082
	.zero		2


//--------------------- .nv.info                  --------------------------
	.section	.nv.info,"",@"SHT_CUDA_INFO"
	.align	4


	//----- nvinfo : EIATTR_REGCOUNT
	.align		4
        /*0000*/ 	.byte	0x04, 0x2f
        /*0002*/ 	.short	(.L_1 - .L_0)
	.align		4
.L_0:
        /*0004*/ 	.word	index@(_Z17rotate_matrix_devPii)
        /*0008*/ 	.word	0x00000014


	//----- nvinfo : EIATTR_FRAME_SIZE
	.align		4
.L_1:
        /*000c*/ 	.byte	0x04, 0x11
        /*000e*/ 	.short	(.L_3 - .L_2)
	.align		4
.L_2:
        /*0010*/ 	.word	index@(_Z17rotate_matrix_devPii)
        /*0014*/ 	.word	0x00000000


	//----- nvinfo : EIATTR_MIN_STACK_SIZE
	.align		4
.L_3:
        /*0018*/ 	.byte	0x04, 0x12
        /*001a*/ 	.short	(.L_5 - .L_4)
	.align		4
.L_4:
        /*001c*/ 	.word	index@(_Z17rotate_matrix_devPii)
        /*0020*/ 	.word	0x00000000
.L_5:


//--------------------- .nv.compat                --------------------------
	.section	.nv.compat,"",@"SHT_CUDA_COMPAT_INFO"
	.align	4
        /*0000*/ 	.byte	0x02, 0x09, 0x00, 0x00, 0x02, 0x02, 0x01, 0x00, 0x02, 0x05, 0x05, 0x00, 0x03, 0x07, 0x01, 0x01
        /*0010*/ 	.byte	0x02, 0x03, 0x00, 0x00, 0x02, 0x06, 0x01, 0x00, 0x04, 0x0b, 0x08, 0x00, 0x09, 0x00, 0x00, 0x00
        /*0020*/ 	.byte	0x00, 0x00, 0x00, 0x00


//--------------------- .nv.info._Z17rotate_matrix_devPii --------------------------
	.section	.nv.info._Z17rotate_matrix_devPii,"",@"SHT_CUDA_INFO"
	.sectionflags	@""
	.align	4


	//----- nvinfo : EIATTR_CUDA_API_VERSION
	.align		4
        /*0000*/ 	.byte	0x04, 0x37
        /*0002*/ 	.short	(.L_7 - .L_6)
.L_6:
        /*0004*/ 	.word	0x00000082


	//----- nvinfo : EIATTR_KPARAM_INFO
	.align		4
.L_7:
        /*0008*/ 	.byte	0x04, 0x17
        /*000a*/ 	.short	(.L_9 - .L_8)
.L_8:
        /*000c*/ 	.word	0x00000000
        /*0010*/ 	.short	0x0001
        /*0012*/ 	.short	0x0008
        /*0014*/ 	.byte	0x00, 0xf0, 0x11, 0x00


	//----- nvinfo : EIATTR_KPARAM_INFO
	.align		4
.L_9:
        /*0018*/ 	.byte	0x04, 0x17
        /*001a*/ 	.short	(.L_11 - .L_10)
.L_10:
        /*001c*/ 	.word	0x00000000
        /*0020*/ 	.short	0x0000
        /*0022*/ 	.short	0x0000
        /*0024*/ 	.byte	0x00, 0xf5, 0x21, 0x00


	//----- nvinfo : EIATTR_SPARSE_MMA_MASK
	.align		4
.L_11:
        /*0028*/ 	.byte	0x03, 0x50
        /*002a*/ 	.short	0x0000


	//----- nvinfo : EIATTR_MAXREG_COUNT
	.align		4
        /*002c*/ 	.byte	0x03, 0x1b
        /*002e*/ 	.short	0x00ff


	//----- nvinfo : EIATTR_MERCURY_ISA_VERSION
	.align		4
        /*0030*/ 	.byte	0x03, 0x5f
        /*0032*/ 	.short	0x0101


	//----- nvinfo : EIATTR_VRC_CTA_INIT_COUNT
	.align		4
        /*0034*/ 	.byte	0x02, 0x4a
	.zero		1
	.zero		1


	//----- nvinfo : EIATTR_EXIT_INSTR_OFFSETS
	.align		4
        /*0038*/ 	.byte	0x04, 0x1c
        /*003a*/ 	.short	(.L_13 - .L_12)


	//   ....[0]....
.L_12:
        /*003c*/ 	.word	0x000000f0


	//   ....[1]....
        /*0040*/ 	.word	0x00000260


	//----- nvinfo : EIATTR_CBANK_PARAM_SIZE
	.align		4
.L_13:
        /*0044*/ 	.byte	0x03, 0x19
        /*0046*/ 	.short	0x000c


	//----- nvinfo : EIATTR_PARAM_CBANK
	.align		4
        /*0048*/ 	.byte	0x04, 0x0a
        /*004a*/ 	.short	(.L_15 - .L_14)
	.align		4
.L_14:
        /*004c*/ 	.word	index@(.nv.constant0._Z17rotate_matrix_devPii)
        /*0050*/ 	.short	0x0380
        /*0052*/ 	.short	0x000c


	//----- nvinfo : EIATTR_SW_WAR
	.align		4
.L_15:
        /*0054*/ 	.byte	0x04, 0x36
        /*0056*/ 	.short	(.L_17 - .L_16)
.L_16:
        /*0058*/ 	.word	0x00000008
.L_17:


//--------------------- .nv.callgraph             --------------------------
	.section	.nv.callgraph,"",@"SHT_CUDA_CALLGRAPH"
	.align	4
	.sectionentsize	8
	.align		4
        /*0000*/ 	.word	0x00000000
	.align		4
        /*0004*/ 	.word	0xffffffff
	.align		4
        /*0008*/ 	.word	0x00000000
	.align		4
        /*000c*/ 	.word	0xfffffffe
	.align		4
        /*0010*/ 	.word	0x00000000
	.align		4
        /*0014*/ 	.word	0xfffffffd
	.align		4
        /*0018*/ 	.word	0x00000000
	.align		4
        /*001c*/ 	.word	0xfffffffc


//--------------------- .text._Z17rotate_matrix_devPii --------------------------
	.section	.text._Z17rotate_matrix_devPii,"ax",@progbits
	.align	128
        .global         _Z17rotate_matrix_devPii
        .type           _Z17rotate_matrix_devPii,@function
        .size           _Z17rotate_matrix_devPii,(.L_x_1 - _Z17rotate_matrix_devPii)
        .other          _Z17rotate_matrix_devPii,@"STO_CUDA_ENTRY STV_DEFAULT"
_Z17rotate_matrix_devPii:
.text._Z17rotate_matrix_devPii:
[----:B------:R-:W-:Y:S01]  /*0000*/  LDC R1, c[0x0][0x37c] ;  /* 0x0000df00ff017b82 */ /* 0x000fe20000000800 */
[----:B------:R-:W0:Y:S07]  /*0010*/  S2R R3, SR_TID.X ;  /* 0x0000000000037919 */ /* 0x000e2e0000002100 */
[----:B------:R-:W0:Y:S01]  /*0020*/  LDC R0, c[0x0][0x360] ;  /* 0x0000d800ff007b82 */ /* 0x000e220000000800 */
[----:B------:R-:W1:Y:S01]  /*0030*/  LDCU UR7, c[0x0][0x388] ;  /* 0x00007100ff0777ac */ /* 0x000e620008000800 */
[----:B------:R-:W2:Y:S06]  /*0040*/  S2R R2, SR_TID.Y ;  /* 0x0000000000027919 */ /* 0x000eac0000002200 */
[----:B------:R-:W0:Y:S08]  /*0050*/  S2UR UR5, SR_CTAID.X ;  /* 0x00000000000579c3 */ /* 0x000e300000002500 */
[----:B------:R-:W2:Y:S01]  /*0060*/  S2UR UR6, SR_CTAID.Y ;  /* 0x00000000000679c3 */ /* 0x000ea20000002600 */
[----:B-1----:R-:W-:-:S04]  /*0070*/  UIADD3 UR4, UPT, UPT, UR7, 0x1, URZ ;  /* 0x0000000107047890 */ /* 0x002fc8000fffe0ff */
[----:B------:R-:W-:-:S03]  /*0080*/  ULEA.HI UR4, UR4, UR4, URZ, 0x1 ;  /* 0x0000000404047291 */ /* 0x000fc6000f8f08ff */
[----:B------:R-:W2:Y:S01]  /*0090*/  LDC R7, c[0x0][0x364] ;  /* 0x0000d900ff077b82 */ /* 0x000ea20000000800 */
[----:B------:R-:W-:Y:S01]  /*00a0*/  USHF.R.S32.HI UR4, URZ, 0x1, UR4 ;  /* 0x00000001ff047899 */ /* 0x000fe20008011404 */
[----:B0-----:R-:W-:Y:S02]  /*00b0*/  IMAD R0, R0, UR5, R3 ;  /* 0x0000000500007c24 */ /* 0x001fe4000f8e0203 */
[----:B--2---:R-:W-:-:S05]  /*00c0*/  IMAD R7, R7, UR6, R2 ;  /* 0x0000000607077c24 */ /* 0x004fca000f8e0202 */
[----:B------:R-:W-:-:S04]  /*00d0*/  VIMNMX R2, PT, PT, R0, R7, !PT ;  /* 0x0000000700027248 */ /* 0x000fc80007fe0100 */
[----:B------:R-:W-:-:S13]  /*00e0*/  ISETP.GE.AND P0, PT, R2, UR4, PT ;  /* 0x0000000402007c0c */ /* 0x000fda000bf06270 */
[----:B------:R-:W-:Y:S05]  /*00f0*/  @P0 EXIT ;  /* 0x000000000000094d */ /* 0x000fea0003800000 */
[----:B------:R-:W0:Y:S01]  /*0100*/  LDC.64 R2, c[0x0][0x380] ;  /* 0x0000e000ff027b82 */ /* 0x000e220000000a00 */
[----:B------:R-:W1:Y:S01]  /*0110*/  LDCU.64 UR4, c[0x0][0x358] ;  /* 0x00006b00ff0477ac */ /* 0x000e620008000a00 */
[----:B------:R-:W-:-:S04]  /*0120*/  LOP3.LUT R4, RZ, R0, RZ, 0x33, !PT ;  /* 0x00000000ff047212 */ /* 0x000fc800078e33ff */
[----:B------:R-:W-:-:S05]  /*0130*/  IADD3 R6, PT, PT, R4, UR7, RZ ;  /* 0x0000000704067c10 */ /* 0x000fca000fffe0ff */
[----:B------:R-:W-:-:S04]  /*0140*/  IMAD R5, R6, UR7, R7 ;  /* 0x0000000706057c24 */ /* 0x000fc8000f8e0207 */
[----:B0-----:R-:W-:-:S05]  /*0150*/  IMAD.WIDE R4, R5, 0x4, R2 ;  /* 0x0000000405047825 */ /* 0x001fca00078e0202 */
[----:B-1----:R-:W2:Y:S01]  /*0160*/  LDG.E R13, desc[UR4][R4.64] ;  /* 0x00000004040d7981 */ /* 0x002ea2000c1e1900 */
[----:B------:R-:W-:Y:S01]  /*0170*/  LOP3.LUT R8, RZ, R7, RZ, 0x33, !PT ;  /* 0x00000007ff087212 */ /* 0x000fe200078e33ff */
[----:B------:R-:W-:-:S03]  /*0180*/  IMAD R7, R7, UR7, R0 ;  /* 0x0000000707077c24 */ /* 0x000fc6000f8e0200 */
[----:B------:R-:W-:-:S05]  /*0190*/  IADD3 R15, PT, PT, R8, UR7, RZ ;  /* 0x00000007080f7c10 */ /* 0x000fca000fffe0ff */
[----:B------:R-:W-:Y:S02]  /*01a0*/  IMAD R9, R15, UR7, R6 ;  /* 0x000000070f097c24 */ /* 0x000fe4000f8e0206 */
[----:B------:R-:W-:-:S04]  /*01b0*/  IMAD.WIDE R6, R7, 0x4, R2 ;  /* 0x0000000407067825 */ /* 0x000fc800078e0202 */
[----:B------:R-:W-:Y:S01]  /*01c0*/  IMAD.WIDE R8, R9, 0x4, R2 ;  /* 0x0000000409087825 */ /* 0x000fe200078e0202 */
[----:B------:R-:W3:Y:S04]  /*01d0*/  LDG.E R11, desc[UR4][R6.64] ;  /* 0x00000004060b7981 */ /* 0x000ee8000c1e1900 */
[----:B--2---:R-:W-:Y:S04]  /*01e0*/  STG.E desc[UR4][R6.64], R13 ;  /* 0x0000000d06007986 */ /* 0x004fe8000c101904 */
[----:B------:R-:W2:Y:S01]  /*01f0*/  LDG.E R17, desc[UR4][R8.64] ;  /* 0x0000000408117981 */ /* 0x000ea2000c1e1900 */
[----:B------:R-:W-:-:S04]  /*0200*/  IMAD R15, R0, UR7, R15 ;  /* 0x00000007000f7c24 */ /* 0x000fc8000f8e020f */
[----:B------:R-:W-:Y:S01]  /*0210*/  IMAD.WIDE R2, R15, 0x4, R2 ;  /* 0x000000040f027825 */ /* 0x000fe200078e0202 */
[----:B--2---:R-:W-:Y:S04]  /*0220*/  STG.E desc[UR4][R4.64], R17 ;  /* 0x0000001104007986 */ /* 0x004fe8000c101904 */
[----:B------:R-:W2:Y:S04]  /*0230*/  LDG.E R15, desc[UR4][R2.64] ;  /* 0x00000004020f7981 */ /* 0x000ea8000c1e1900 */
[----:B--2---:R-:W-:Y:S04]  /*0240*/  STG.E desc[UR4][R8.64], R15 ;  /* 0x0000000f08007986 */ /* 0x004fe8000c101904 */
[----:B---3--:R-:W-:Y:S01]  /*0250*/  STG.E desc[UR4][R2.64], R11 ;  /* 0x0000000b02007986 */ /* 0x008fe2000c101904 */
[----:B------:R-:W-:Y:S05]  /*0260*/  EXIT ;  /* 0x000000000000794d */ /* 0x000fea0003800000 */
.L_x_0:
[----:B------:R-:W-:-:S00]  /*0270*/  BRA `(.L_x_0) ;  /* 0xfffffffc00fc7947 */ /* 0x000fc0000383ffff */
[----:B------:R-:W-:-:S00]  /*0280*/  NOP ;  /* 0x0000000000007918 */ /* 0x000fc00000000000 */
[----:B------:R-:W-:-:S00]  /*0290*/  NOP ;  /* 0x0000000000007918 */ /* 0x000fc00000000000 */
[----:B------:R-:W-:-:S00]  /*02a0*/  NOP ;  /* 0x0000000000007918 */ /* 0x000fc00000000000 */
[----:B------:R-:W-:-:S00]  /*02b0*/  NOP ;  /* 0x0000000000007918 */ /* 0x000fc00000000000 */
[----:B------:R-:W-:-:S00]  /*02c0*/  NOP ;  /* 0x0000000000007918 */ /* 0x000fc00000000000 */
[----:B------:R-:W-:-:S00]  /*02d0*/  NOP ;  /* 0x0000000000007918 */ /* 0x000fc00000000000 */
[----:B------:R-:W-:-:S00]  /*02e0*/  NOP ;  /* 0x0000000000007918 */ /* 0x000fc00000000000 */
[----:B------:R-:W-:-:S00]  /*02f0*/  NOP ;  /* 0x0000000000007918 */ /* 0x000fc00000000000 */
.L_x_1:


//--------------------- .nv.shared.reserved.0     --------------------------
	.section	.nv.shared.reserved.0,"aw",@nobits
	.weak		__nv_reservedSMEM_offset_0_alias
	.size		__nv_reservedSMEM_offset_0_alias, 0, 64
	.other		__nv_reservedSMEM_offset_0_alias,@"STO_CUDA_RESERVED_SHARED STV_DEFAULT"
__nv_reservedSMEM_offset_0_alias:
	.zero		0
	.zero		64


//--------------------- .nv.constant0._Z17rotate_matrix_devPii --------------------------
	.section	.nv.constant0._Z17rotate_matrix_devPii,"a",@progbits
	.sectionflags	@""
	.align	4
.nv.constant0._Z17rotate_matrix_devPii:
	.zero		908


//--------------------- SYMBOLS --------------------------

	.type		.nv.reservedSmem.offset0,@object
	.size		.nv.reservedSmem.offset0,0x4
